//
// Generated by NVIDIA NVVM Compiler
//
// Compiler Build ID: CL-36424714
// Cuda compilation tools, release 13.0, V13.0.88
// Based on NVVM 20.0.0
//

.version 9.0
.target sm_100
.address_size 64

	// .globl	_Z3sumPiS_
// _ZZ3sumPiS_E5sdata has been demoted

.visible .entry _Z3sumPiS_(
	.param .u64 .ptr .align 1 _Z3sumPiS__param_0,
	.param .u64 .ptr .align 1 _Z3sumPiS__param_1
)
{
	.reg .pred 	%p<5>;
	.reg .b32 	%r<18>;
	.reg .b64 	%rd<9>;
	// demoted variable
	.shared .align 4 .b8 _ZZ3sumPiS_E5sdata[40];
	ld.param.u64 	%rd2, [_Z3sumPiS__param_0];
	ld.param.u64 	%rd1, [_Z3sumPiS__param_1];
	cvta.to.global.u64 	%rd3, %rd2;
	mov.u32 	%r1, %tid.x;
	mov.u32 	%r2, %ctaid.x;
	mov.u32 	%r17, %ntid.x;
	mad.lo.s32 	%r7, %r2, %r17, %r1;
	mul.wide.s32 	%rd4, %r7, 4;
	add.s64 	%rd5, %rd3, %rd4;
	ld.global.u32 	%r8, [%rd5];
	shl.b32 	%r9, %r1, 2;
	mov.u32 	%r10, _ZZ3sumPiS_E5sdata;
	add.s32 	%r4, %r10, %r9;
	st.shared.u32 	[%r4], %r8;
	bar.sync 	0;
	setp.lt.u32 	%p1, %r17, 2;
	@%p1 bra 	$L__BB0_4;
$L__BB0_1:
	shr.u32 	%r6, %r17, 1;
	setp.ge.u32 	%p2, %r1, %r6;
	@%p2 bra 	$L__BB0_3;
	shl.b32 	%r11, %r6, 2;
	add.s32 	%r12, %r4, %r11;
	ld.shared.u32 	%r13, [%r12];
	ld.shared.u32 	%r14, [%r4];
	add.s32 	%r15, %r14, %r13;
	st.shared.u32 	[%r4], %r15;
$L__BB0_3:
	bar.sync 	0;
	setp.gt.u32 	%p3, %r17, 3;
	mov.u32 	%r17, %r6;
	@%p3 bra 	$L__BB0_1;
$L__BB0_4:
	setp.ne.s32 	%p4, %r1, 0;
	@%p4 bra 	$L__BB0_6;
	ld.shared.u32 	%r16, [_ZZ3sumPiS_E5sdata];
	cvta.to.global.u64 	%rd6, %rd1;
	mul.wide.u32 	%rd7, %r2, 4;
	add.s64 	%rd8, %rd6, %rd7;
	st.global.u32 	[%rd8], %r16;
$L__BB0_6:
	ret;

}


// ===== COMPILED SASS (sm_100) =====

	.target	sm_100

	.elftype	@"ET_EXEC"


//--------------------- .note.nv.tkinfo           --------------------------
	.section	.note.nv.tkinfo,"",@"SHT_NOTE"
	.sectionflags	@"SHF_NOTE_NV_TKINFO"
	.tkinfo
        /*0018*/ 	.word	0x00000002
        /*0030*/ 	.string	""
        /*0030*/ 	.string	"ptxas"
        /*0030*/ 	.string	"Cuda compilation tools, release 13.0, V13.0.88"
        /*0030*/ 	.string	"Build cuda_13.0.r13.0/compiler.36424714_0"
        /*0030*/ 	.string	"-arch sm_100 -m 64 "



//--------------------- .note.nv.cuinfo           --------------------------
	.section	.note.nv.cuinfo,"",@"SHT_NOTE"
	.sectionflags	@"SHF_NOTE_NV_CUINFO"
        /*0018*/ 	.short	0x0002
        /*001a*/ 	.short	0x0064
        /*001c*/ 	.short	0x0082
	.zero		2


//--------------------- .nv.info                  --------------------------
	.section	.nv.info,"",@"SHT_CUDA_INFO"
	.align	4


	//----- nvinfo : EIATTR_REGCOUNT
	.align		4
        /*0000*/ 	.byte	0x04, 0x2f
        /*0002*/ 	.short	(.L_1 - .L_0)
	.align		4
.L_0:
        /*0004*/ 	.word	index@(_Z3sumPiS_)
        /*0008*/ 	.word	0x0000000b


	//----- nvinfo : EIATTR_FRAME_SIZE
	.align		4
.L_1:
        /*000c*/ 	.byte	0x04, 0x11
        /*000e*/ 	.short	(.L_3 - .L_2)
	.align		4
.L_2:
        /*0010*/ 	.word	index@(_Z3sumPiS_)
        /*0014*/ 	.word	0x00000000


	//----- nvinfo : EIATTR_MIN_STACK_SIZE
	.align		4
.L_3:
        /*0018*/ 	.byte	0x04, 0x12
        /*001a*/ 	.short	(.L_5 - .L_4)
	.align		4
.L_4:
        /*001c*/ 	.word	index@(_Z3sumPiS_)
        /*0020*/ 	.word	0x00000000
.L_5:


//--------------------- .nv.compat                --------------------------
	.section	.nv.compat,"",@"SHT_CUDA_COMPAT_INFO"
	.align	4
        /*0000*/ 	.byte	0x02, 0x09, 0x00, 0x00, 0x02, 0x02, 0x01, 0x00, 0x02, 0x05, 0x05, 0x00, 0x03, 0x07, 0x01, 0x01
        /*0010*/ 	.byte	0x02, 0x03, 0x00, 0x00, 0x02, 0x06, 0x01, 0x00, 0x04, 0x0b, 0x08, 0x00, 0x09, 0x00, 0x00, 0x00
        /*0020*/ 	.byte	0x00, 0x00, 0x00, 0x00


//--------------------- .nv.info._Z3sumPiS_       --------------------------
	.section	.nv.info._Z3sumPiS_,"",@"SHT_CUDA_INFO"
	.sectionflags	@""
	.align	4


	//----- nvinfo : EIATTR_CUDA_API_VERSION
	.align		4
        /*0000*/ 	.byte	0x04, 0x37
        /*0002*/ 	.short	(.L_7 - .L_6)
.L_6:
        /*0004*/ 	.word	0x00000082


	//----- nvinfo : EIATTR_KPARAM_INFO
	.align		4
.L_7:
        /*0008*/ 	.byte	0x04, 0x17
        /*000a*/ 	.short	(.L_9 - .L_8)
.L_8:
        /*000c*/ 	.word	0x00000000
        /*0010*/ 	.short	0x0001
        /*0012*/ 	.short	0x0008
        /*0014*/ 	.byte	0x00, 0xf5, 0x21, 0x00


	//----- nvinfo : EIATTR_KPARAM_INFO
	.align		4
.L_9:
        /*0018*/ 	.byte	0x04, 0x17
        /*001a*/ 	.short	(.L_11 - .L_10)
.L_10:
        /*001c*/ 	.word	0x00000000
        /*0020*/ 	.short	0x0000
        /*0022*/ 	.short	0x0000
        /*0024*/ 	.byte	0x00, 0xf5, 0x21, 0x00


	//----- nvinfo : EIATTR_SPARSE_MMA_MASK
	.align		4
.L_11:
        /*0028*/ 	.byte	0x03, 0x50
        /*002a*/ 	.short	0x0000


	//----- nvinfo : EIATTR_MAXREG_COUNT
	.align		4
        /*002c*/ 	.byte	0x03, 0x1b
        /*002e*/ 	.short	0x00ff


	//----- nvinfo : EIATTR_NUM_BARRIERS
	.align		4
        /*0030*/ 	.byte	0x02, 0x4c
        /*0032*/ 	.byte	0x01
	.zero		1


	//----- nvinfo : EIATTR_MERCURY_ISA_VERSION
	.align		4
        /*0034*/ 	.byte	0x03, 0x5f
        /*0036*/ 	.short	0x0101


	//----- nvinfo : EIATTR_VRC_CTA_INIT_COUNT
	.align		4
        /*0038*/ 	.byte	0x02, 0x4a
	.zero		1
	.zero		1


	//----- nvinfo : EIATTR_EXIT_INSTR_OFFSETS
	.align		4
        /*003c*/ 	.byte	0x04, 0x1c
        /*003e*/ 	.short	(.L_13 - .L_12)


	//   ....[0]....
.L_12:
        /*0040*/ 	.word	0x000001e0


	//   ....[1]....
        /*0044*/ 	.word	0x00000260


	//----- nvinfo : EIATTR_CBANK_PARAM_SIZE
	.align		4
.L_13:
        /*0048*/ 	.byte	0x03, 0x19
        /*004a*/ 	.short	0x0010


	//----- nvinfo : EIATTR_PARAM_CBANK
	.align		4
        /*004c*/ 	.byte	0x04, 0x0a
        /*004e*/ 	.short	(.L_15 - .L_14)
	.align		4
.L_14:
        /*0050*/ 	.word	index@(.nv.constant0._Z3sumPiS_)
        /*0054*/ 	.short	0x0380
        /*0056*/ 	.short	0x0010


	//----- nvinfo : EIATTR_SW_WAR
	.align		4
.L_15:
        /*0058*/ 	.byte	0x04, 0x36
        /*005a*/ 	.short	(.L_17 - .L_16)
.L_16:
        /*005c*/ 	.word	0x00000008
.L_17:


//--------------------- .nv.callgraph             --------------------------
	.section	.nv.callgraph,"",@"SHT_CUDA_CALLGRAPH"
	.align	4
	.sectionentsize	8
	.align		4
        /*0000*/ 	.word	0x00000000
	.align		4
        /*0004*/ 	.word	0xffffffff
	.align		4
        /*0008*/ 	.word	0x00000000
	.align		4
        /*000c*/ 	.word	0xfffffffe
	.align		4
        /*0010*/ 	.word	0x00000000
	.align		4
        /*0014*/ 	.word	0xfffffffd
	.align		4
        /*0018*/ 	.word	0x00000000
	.align		4
        /*001c*/ 	.word	0xfffffffc


//--------------------- .text._Z3sumPiS_          --------------------------
	.section	.text._Z3sumPiS_,"ax",@progbits
	.align	128
        .global         _Z3sumPiS_
        .type           _Z3sumPiS_,@function
        .size           _Z3sumPiS_,(.L_x_3 - _Z3sumPiS_)
        .other          _Z3sumPiS_,@"STO_CUDA_ENTRY STV_DEFAULT"
_Z3sumPiS_:
.text._Z3sumPiS_:
[----:B------:R-:W-:Y:S01]  /*0000*/  LDC R1, c[0x0][0x37c] ;  /* 0x0000df00ff017b82 */ /* 0x000fe20000000800 */
[----:B------:R-:W0:Y:S07]  /*0010*/  S2R R6, SR_TID.X ;  /* 0x0000000000067919 */ /* 0x000e2e0000002100 */
[----:B------:R-:W1:Y:S01]  /*0020*/  LDC.64 R2, c[0x0][0x380] ;  /* 0x0000e000ff027b82 */ /* 0x000e620000000a00 */
[----:B------:R-:W0:Y:S01]  /*0030*/  LDCU UR8, c[0x0][0x360] ;  /* 0x00006c00ff0877ac */ /* 0x000e220008000800 */
[----:B------:R-:W0:Y:S01]  /*0040*/  S2R R7, SR_CTAID.X ;  /* 0x0000000000077919 */ /* 0x000e220000002500 */
[----:B------:R-:W2:Y:S01]  /*0050*/  LDCU.64 UR6, c[0x0][0x358] ;  /* 0x00006b00ff0677ac */ /* 0x000ea20008000a00 */
[----:B0-----:R-:W-:-:S04]  /*0060*/  IMAD R5, R7, UR8, R6 ;  /* 0x0000000807057c24 */ /* 0x001fc8000f8e0206 */
[----:B-1----:R-:W-:-:S06]  /*0070*/  IMAD.WIDE R2, R5, 0x4, R2 ;  /* 0x0000000405027825 */ /* 0x002fcc00078e0202 */
[----:B--2---:R-:W2:Y:S01]  /*0080*/  LDG.E R2, desc[UR6][R2.64] ;  /* 0x0000000602027981 */ /* 0x004ea2000c1e1900 */
[----:B------:R-:W0:Y:S01]  /*0090*/  S2UR UR5, SR_CgaCtaId ;  /* 0x00000000000579c3 */ /* 0x000e220000008800 */
[----:B------:R-:W-:Y:S01]  /*00a0*/  UMOV UR4, 0x400 ;  /* 0x0000040000047882 */ /* 0x000fe20000000000 */
[----:B------:R-:W-:Y:S01]  /*00b0*/  UISETP.GE.U32.AND UP0, UPT, UR8, 0x2, UPT ;  /* 0x000000020800788c */ /* 0x000fe2000bf06070 */
[----:B------:R-:W-:Y:S01]  /*00c0*/  ISETP.NE.AND P0, PT, R6, RZ, PT ;  /* 0x000000ff0600720c */ /* 0x000fe20003f05270 */
[----:B0-----:R-:W-:-:S06]  /*00d0*/  ULEA UR4, UR5, UR4, 0x18 ;  /* 0x0000000405047291 */ /* 0x001fcc000f8ec0ff */
[----:B------:R-:W-:-:S05]  /*00e0*/  LEA R5, R6, UR4, 0x2 ;  /* 0x0000000406057c11 */ /* 0x000fca000f8e10ff */
[----:B--2---:R0:W-:Y:S01]  /*00f0*/  STS [R5], R2 ;  /* 0x0000000205007388 */ /* 0x0041e20000000800 */
[----:B------:R-:W-:Y:S06]  /*0100*/  BAR.SYNC.DEFER_BLOCKING 0x0 ;  /* 0x0000000000007b1d */ /* 0x000fec0000010000 */
[----:B------:R-:W-:Y:S05]  /*0110*/  BRA.U !UP0, `(.L_x_0) ;  /* 0x0000000108307547 */ /* 0x000fea000b800000 */
[----:B------:R-:W-:-:S07]  /*0120*/  IMAD.U32 R0, RZ, RZ, UR8 ;  /* 0x00000008ff007e24 */ /* 0x000fce000f8e00ff */
.L_x_1:
[----:B------:R-:W-:-:S04]  /*0130*/  SHF.R.U32.HI R8, RZ, 0x1, R0 ;  /* 0x00000001ff087819 */ /* 0x000fc80000011600 */
[----:B------:R-:W-:-:S13]  /*0140*/  ISETP.GE.U32.AND P1, PT, R6, R8, PT ;  /* 0x000000080600720c */ /* 0x000fda0003f26070 */
[----:B0-----:R-:W-:Y:S01]  /*0150*/  @!P1 IMAD R2, R8, 0x4, R5 ;  /* 0x0000000408029824 */ /* 0x001fe200078e0205 */
[----:B------:R-:W-:Y:S05]  /*0160*/  @!P1 LDS R3, [R5] ;  /* 0x0000000005039984 */ /* 0x000fea0000000800 */
[----:B------:R-:W0:Y:S02]  /*0170*/  @!P1 LDS R2, [R2] ;  /* 0x0000000002029984 */ /* 0x000e240000000800 */
[----:B0-----:R-:W-:-:S05]  /*0180*/  @!P1 IADD3 R4, PT, PT, R2, R3, RZ ;  /* 0x0000000302049210 */ /* 0x001fca0007ffe0ff */
[----:B------:R1:W-:Y:S01]  /*0190*/  @!P1 STS [R5], R4 ;  /* 0x0000000405009388 */ /* 0x0003e20000000800 */
[----:B------:R-:W-:Y:S01]  /*01a0*/  BAR.SYNC.DEFER_BLOCKING 0x0 ;  /* 0x0000000000007b1d */ /* 0x000fe20000010000 */
[----:B------:R-:W-:Y:S01]  /*01b0*/  ISETP.GT.U32.AND P1, PT, R0, 0x3, PT ;  /* 0x000000030000780c */ /* 0x000fe20003f24070 */
[----:B------:R-:W-:-:S12]  /*01c0*/  IMAD.MOV.U32 R0, RZ, RZ, R8 ;  /* 0x000000ffff007224 */ /* 0x000fd800078e0008 */
[----:B-1----:R-:W-:Y:S05]  /*01d0*/  @P1 BRA `(.L_x_1) ;  /* 0xfffffffc00d41947 */ /* 0x002fea000383ffff */
.L_x_0:
[----:B------:R-:W-:Y:S05]  /*01e0*/  @P0 EXIT ;  /* 0x000000000000094d */ /* 0x000fea0003800000 */
[----:B------:R-:W1:Y:S01]  /*01f0*/  S2UR UR5, SR_CgaCtaId ;  /* 0x00000000000579c3 */ /* 0x000e620000008800 */
[----:B------:R-:W-:-:S07]  /*0200*/  UMOV UR4, 0x400 ;  /* 0x0000040000047882 */ /* 0x000fce0000000000 */
[----:B0-----:R-:W0:Y:S01]  /*0210*/  LDC.64 R2, c[0x0][0x388] ;  /* 0x0000e200ff027b82 */ /* 0x001e220000000a00 */
[----:B-1----:R-:W-:Y:S01]  /*0220*/  ULEA UR4, UR5, UR4, 0x18 ;  /* 0x0000000405047291 */ /* 0x002fe2000f8ec0ff */
[----:B0-----:R-:W-:-:S08]  /*0230*/  IMAD.WIDE.U32 R2, R7, 0x4, R2 ;  /* 0x0000000407027825 */ /* 0x001fd000078e0002 */
[----:B------:R-:W0:Y:S04]  /*0240*/  LDS R5, [UR4] ;  /* 0x00000004ff057984 */ /* 0x000e280008000800 */
[----:B0-----:R-:W-:Y:S01]  /*0250*/  STG.E desc[UR6][R2.64], R5 ;  /* 0x0000000502007986 */ /* 0x001fe2000c101906 */
[----:B------:R-:W-:Y:S05]  /*0260*/  EXIT ;  /* 0x000000000000794d */ /* 0x000fea0003800000 */
.L_x_2:
[----:B------:R-:W-:-:S00]  /*0270*/  BRA `(.L_x_2) ;  /* 0xfffffffc00fc7947 */ /* 0x000fc0000383ffff */
[----:B------:R-:W-:-:S00]  /*0280*/  NOP ;  /* 0x0000000000007918 */ /* 0x000fc00000000000 */
[----:B------:R-:W-:-:S00]  /*0290*/  NOP ;  /* 0x0000000000007918 */ /* 0x000fc00000000000 */
[----:B------:R-:W-:-:S00]  /*02a0*/  NOP ;  /* 0x0000000000007918 */ /* 0x000fc00000000000 */
[----:B------:R-:W-:-:S00]  /*02b0*/  NOP ;  /* 0x0000000000007918 */ /* 0x000fc00000000000 */
[----:B------:R-:W-:-:S00]  /*02c0*/  NOP ;  /* 0x0000000000007918 */ /* 0x000fc00000000000 */
[----:B------:R-:W-:-:S00]  /*02d0*/  NOP ;  /* 0x0000000000007918 */ /* 0x000fc00000000000 */
[----:B------:R-:W-:-:S00]  /*02e0*/  NOP ;  /* 0x0000000000007918 */ /* 0x000fc00000000000 */
[----:B------:R-:W-:-:S00]  /*02f0*/  NOP ;  /* 0x0000000000007918 */ /* 0x000fc00000000000 */
.L_x_3:


//--------------------- .nv.shared._Z3sumPiS_     --------------------------
	.section	.nv.shared._Z3sumPiS_,"aw",@nobits
	.sectionflags	@""
	.align	4
.nv.shared._Z3sumPiS_:
	.zero		1064


//--------------------- .nv.shared.reserved.0     --------------------------
	.section	.nv.shared.reserved.0,"aw",@nobits
	.weak		__nv_reservedSMEM_offset_0_alias
	.size		__nv_reservedSMEM_offset_0_alias, 0, 64
	.other		__nv_reservedSMEM_offset_0_alias,@"STO_CUDA_RESERVED_SHARED STV_DEFAULT"
__nv_reservedSMEM_offset_0_alias:
	.zero		0
	.zero		64


//--------------------- .nv.constant0._Z3sumPiS_  --------------------------
	.section	.nv.constant0._Z3sumPiS_,"a",@progbits
	.sectionflags	@""
	.align	4
.nv.constant0._Z3sumPiS_:
	.zero		912


//--------------------- SYMBOLS --------------------------

	.type		.nv.reservedSmem.offset0,@object
	.size		.nv.reservedSmem.offset0,0x4
	.type		.nv.reservedSmem.cap,@object
	.size		.nv.reservedSmem.cap,0x4
